//
// Generated by NVIDIA NVVM Compiler
//
// Compiler Build ID: CL-36424714
// Cuda compilation tools, release 13.0, V13.0.88
// Based on NVVM 20.0.0
//

.version 9.0
.target sm_100
.address_size 64

	// .globl	_Z10vector_addPfS_S_i

.visible .entry _Z10vector_addPfS_S_i(
	.param .u64 .ptr .align 1 _Z10vector_addPfS_S_i_param_0,
	.param .u64 .ptr .align 1 _Z10vector_addPfS_S_i_param_1,
	.param .u64 .ptr .align 1 _Z10vector_addPfS_S_i_param_2,
	.param .u32 _Z10vector_addPfS_S_i_param_3
)
{
	.reg .pred 	%p<2>;
	.reg .b32 	%r<6>;
	.reg .b32 	%f<4>;
	.reg .b64 	%rd<11>;

	ld.param.u64 	%rd1, [_Z10vector_addPfS_S_i_param_0];
	ld.param.u64 	%rd2, [_Z10vector_addPfS_S_i_param_1];
	ld.param.u64 	%rd3, [_Z10vector_addPfS_S_i_param_2];
	ld.param.u32 	%r2, [_Z10vector_addPfS_S_i_param_3];
	mov.u32 	%r3, %ntid.x;
	mov.u32 	%r4, %ctaid.x;
	mov.u32 	%r5, %tid.x;
	mad.lo.s32 	%r1, %r3, %r4, %r5;
	setp.ge.s32 	%p1, %r1, %r2;
	@%p1 bra 	$L__BB0_2;
	cvta.to.global.u64 	%rd4, %rd1;
	cvta.to.global.u64 	%rd5, %rd2;
	cvta.to.global.u64 	%rd6, %rd3;
	mul.wide.s32 	%rd7, %r1, 4;
	add.s64 	%rd8, %rd4, %rd7;
	ld.global.f32 	%f1, [%rd8];
	add.s64 	%rd9, %rd5, %rd7;
	ld.global.f32 	%f2, [%rd9];
	add.f32 	%f3, %f1, %f2;
	add.s64 	%rd10, %rd6, %rd7;
	st.global.f32 	[%rd10], %f3;
$L__BB0_2:
	ret;

}
	// .globl	_Z20vector_add_vectorialPfS_S_i
.visible .entry _Z20vector_add_vectorialPfS_S_i(
	.param .u64 .ptr .align 1 _Z20vector_add_vectorialPfS_S_i_param_0,
	.param .u64 .ptr .align 1 _Z20vector_add_vectorialPfS_S_i_param_1,
	.param .u64 .ptr .align 1 _Z20vector_add_vectorialPfS_S_i_param_2,
	.param .u32 _Z20vector_add_vectorialPfS_S_i_param_3
)
{
	.reg .pred 	%p<2>;
	.reg .b32 	%r<6>;
	.reg .b32 	%f<13>;
	.reg .b64 	%rd<11>;

	ld.param.u64 	%rd1, [_Z20vector_add_vectorialPfS_S_i_param_0];
	ld.param.u64 	%rd2, [_Z20vector_add_vectorialPfS_S_i_param_1];
	ld.param.u64 	%rd3, [_Z20vector_add_vectorialPfS_S_i_param_2];
	ld.param.u32 	%r2, [_Z20vector_add_vectorialPfS_S_i_param_3];
	mov.u32 	%r3, %ntid.x;
	mov.u32 	%r4, %ctaid.x;
	mov.u32 	%r5, %tid.x;
	mad.lo.s32 	%r1, %r3, %r4, %r5;
	setp.ge.s32 	%p1, %r1, %r2;
	@%p1 bra 	$L__BB1_2;
	cvta.to.global.u64 	%rd4, %rd1;
	cvta.to.global.u64 	%rd5, %rd2;
	cvta.to.global.u64 	%rd6, %rd3;
	mul.wide.s32 	%rd7, %r1, 16;
	add.s64 	%rd8, %rd4, %rd7;
	ld.global.v4.f32 	{%f1, %f2, %f3, %f4}, [%rd8];
	add.s64 	%rd9, %rd5, %rd7;
	.pragma "used_bytes_mask 4095";
	ld.global.v4.f32 	{%f5, %f6, %f7, %f8}, [%rd9];
	add.f32 	%f9, %f1, %f5;
	add.f32 	%f10, %f2, %f6;
	add.f32 	%f11, %f3, %f7;
	add.f32 	%f12, %f4, %f4;
	add.s64 	%rd10, %rd6, %rd7;
	st.global.v4.f32 	[%rd10], {%f9, %f10, %f11, %f12};
$L__BB1_2:
	ret;

}


// ===== COMPILED SASS (sm_100) =====

	.target	sm_100

	.elftype	@"ET_EXEC"


//--------------------- .note.nv.tkinfo           --------------------------
	.section	.note.nv.tkinfo,"",@"SHT_NOTE"
	.sectionflags	@"SHF_NOTE_NV_TKINFO"
	.tkinfo
        /*0018*/ 	.word	0x00000002
        /*0030*/ 	.string	""
        /*0030*/ 	.string	"ptxas"
        /*0030*/ 	.string	"Cuda compilation tools, release 13.0, V13.0.88"
        /*0030*/ 	.string	"Build cuda_13.0.r13.0/compiler.36424714_0"
        /*0030*/ 	.string	"-arch sm_100 -m 64 "



//--------------------- .note.nv.cuinfo           --------------------------
	.section	.note.nv.cuinfo,"",@"SHT_NOTE"
	.sectionflags	@"SHF_NOTE_NV_CUINFO"
        /*0018*/ 	.short	0x0002
        /*001a*/ 	.short	0x0064
        /*001c*/ 	.short	0x0082
	.zero		2


//--------------------- .nv.info                  --------------------------
	.section	.nv.info,"",@"SHT_CUDA_INFO"
	.align	4


	//----- nvinfo : EIATTR_REGCOUNT
	.align		4
        /*0000*/ 	.byte	0x04, 0x2f
        /*0002*/ 	.short	(.L_1 - .L_0)
	.align		4
.L_0:
        /*0004*/ 	.word	index@(_Z10vector_addPfS_S_i)
        /*0008*/ 	.word	0x0000000c


	//----- nvinfo : EIATTR_FRAME_SIZE
	.align		4
.L_1:
        /*000c*/ 	.byte	0x04, 0x11
        /*000e*/ 	.short	(.L_3 - .L_2)
	.align		4
.L_2:
        /*0010*/ 	.word	index@(_Z10vector_addPfS_S_i)
        /*0014*/ 	.word	0x00000000


	//----- nvinfo : EIATTR_REGCOUNT
	.align		4
.L_3:
        /*0018*/ 	.byte	0x04, 0x2f
        /*001a*/ 	.short	(.L_5 - .L_4)
	.align		4
.L_4:
        /*001c*/ 	.word	index@(_Z20vector_add_vectorialPfS_S_i)
        /*0020*/ 	.word	0x00000016


	//----- nvinfo : EIATTR_FRAME_SIZE
	.align		4
.L_5:
        /*0024*/ 	.byte	0x04, 0x11
        /*0026*/ 	.short	(.L_7 - .L_6)
	.align		4
.L_6:
        /*0028*/ 	.word	index@(_Z20vector_add_vectorialPfS_S_i)
        /*002c*/ 	.word	0x00000000


	//----- nvinfo : EIATTR_MIN_STACK_SIZE
	.align		4
.L_7:
        /*0030*/ 	.byte	0x04, 0x12
        /*0032*/ 	.short	(.L_9 - .L_8)
	.align		4
.L_8:
        /*0034*/ 	.word	index@(_Z20vector_add_vectorialPfS_S_i)
        /*0038*/ 	.word	0x00000000


	//----- nvinfo : EIATTR_MIN_STACK_SIZE
	.align		4
.L_9:
        /*003c*/ 	.byte	0x04, 0x12
        /*003e*/ 	.short	(.L_11 - .L_10)
	.align		4
.L_10:
        /*0040*/ 	.word	index@(_Z10vector_addPfS_S_i)
        /*0044*/ 	.word	0x00000000
.L_11:


//--------------------- .nv.compat                --------------------------
	.section	.nv.compat,"",@"SHT_CUDA_COMPAT_INFO"
	.align	4
        /*0000*/ 	.byte	0x02, 0x09, 0x00, 0x00, 0x02, 0x02, 0x01, 0x00, 0x02, 0x05, 0x05, 0x00, 0x03, 0x07, 0x01, 0x01
        /*0010*/ 	.byte	0x02, 0x03, 0x00, 0x00, 0x02, 0x06, 0x01, 0x00, 0x04, 0x0b, 0x08, 0x00, 0x09, 0x00, 0x00, 0x00
        /*0020*/ 	.byte	0x00, 0x00, 0x00, 0x00


//--------------------- .nv.info._Z20vector_add_vectorialPfS_S_i --------------------------
	.section	.nv.info._Z20vector_add_vectorialPfS_S_i,"",@"SHT_CUDA_INFO"
	.sectionflags	@""
	.align	4


	//----- nvinfo : EIATTR_CUDA_API_VERSION
	.align		4
        /*0000*/ 	.byte	0x04, 0x37
        /*0002*/ 	.short	(.L_13 - .L_12)
.L_12:
        /*0004*/ 	.word	0x00000082


	//----- nvinfo : EIATTR_KPARAM_INFO
	.align		4
.L_13:
        /*0008*/ 	.byte	0x04, 0x17
        /*000a*/ 	.short	(.L_15 - .L_14)
.L_14:
        /*000c*/ 	.word	0x00000000
        /*0010*/ 	.short	0x0003
        /*0012*/ 	.short	0x0018
        /*0014*/ 	.byte	0x00, 0xf0, 0x11, 0x00


	//----- nvinfo : EIATTR_KPARAM_INFO
	.align		4
.L_15:
        /*0018*/ 	.byte	0x04, 0x17
        /*001a*/ 	.short	(.L_17 - .L_16)
.L_16:
        /*001c*/ 	.word	0x00000000
        /*0020*/ 	.short	0x0002
        /*0022*/ 	.short	0x0010
        /*0024*/ 	.byte	0x00, 0xf5, 0x21, 0x00


	//----- nvinfo : EIATTR_KPARAM_INFO
	.align		4
.L_17:
        /*0028*/ 	.byte	0x04, 0x17
        /*002a*/ 	.short	(.L_19 - .L_18)
.L_18:
        /*002c*/ 	.word	0x00000000
        /*0030*/ 	.short	0x0001
        /*0032*/ 	.short	0x0008
        /*0034*/ 	.byte	0x00, 0xf5, 0x21, 0x00


	//----- nvinfo : EIATTR_KPARAM_INFO
	.align		4
.L_19:
        /*0038*/ 	.byte	0x04, 0x17
        /*003a*/ 	.short	(.L_21 - .L_20)
.L_20:
        /*003c*/ 	.word	0x00000000
        /*0040*/ 	.short	0x0000
        /*0042*/ 	.short	0x0000
        /*0044*/ 	.byte	0x00, 0xf5, 0x21, 0x00


	//----- nvinfo : EIATTR_SPARSE_MMA_MASK
	.align		4
.L_21:
        /*0048*/ 	.byte	0x03, 0x50
        /*004a*/ 	.short	0x0000


	//----- nvinfo : EIATTR_MAXREG_COUNT
	.align		4
        /*004c*/ 	.byte	0x03, 0x1b
        /*004e*/ 	.short	0x00ff


	//----- nvinfo : EIATTR_MERCURY_ISA_VERSION
	.align		4
        /*0050*/ 	.byte	0x03, 0x5f
        /*0052*/ 	.short	0x0101


	//----- nvinfo : EIATTR_UNUSED_LOAD_BYTE_OFFSET
	.align		4
        /*0054*/ 	.byte	0x04, 0x44
        /*0056*/ 	.short	(.L_23 - .L_22)


	//   ....[0]....
.L_22:
        /*0058*/ 	.word	0x000000d0
        /*005c*/ 	.word	0x00000fff


	//----- nvinfo : EIATTR_VRC_CTA_INIT_COUNT
	.align		4
.L_23:
        /*0060*/ 	.byte	0x02, 0x4a
	.zero		1
	.zero		1


	//----- nvinfo : EIATTR_EXIT_INSTR_OFFSETS
	.align		4
        /*0064*/ 	.byte	0x04, 0x1c
        /*0066*/ 	.short	(.L_25 - .L_24)


	//   ....[0]....
.L_24:
        /*0068*/ 	.word	0x00000070


	//   ....[1]....
        /*006c*/ 	.word	0x00000160


	//----- nvinfo : EIATTR_CBANK_PARAM_SIZE
	.align		4
.L_25:
        /*0070*/ 	.byte	0x03, 0x19
        /*0072*/ 	.short	0x001c


	//----- nvinfo : EIATTR_PARAM_CBANK
	.align		4
        /*0074*/ 	.byte	0x04, 0x0a
        /*0076*/ 	.short	(.L_27 - .L_26)
	.align		4
.L_26:
        /*0078*/ 	.word	index@(.nv.constant0._Z20vector_add_vectorialPfS_S_i)
        /*007c*/ 	.short	0x0380
        /*007e*/ 	.short	0x001c


	//----- nvinfo : EIATTR_SW_WAR
	.align		4
.L_27:
        /*0080*/ 	.byte	0x04, 0x36
        /*0082*/ 	.short	(.L_29 - .L_28)
.L_28:
        /*0084*/ 	.word	0x00000008
.L_29:


//--------------------- .nv.info._Z10vector_addPfS_S_i --------------------------
	.section	.nv.info._Z10vector_addPfS_S_i,"",@"SHT_CUDA_INFO"
	.sectionflags	@""
	.align	4


	//----- nvinfo : EIATTR_CUDA_API_VERSION
	.align		4
        /*0000*/ 	.byte	0x04, 0x37
        /*0002*/ 	.short	(.L_31 - .L_30)
.L_30:
        /*0004*/ 	.word	0x00000082


	//----- nvinfo : EIATTR_KPARAM_INFO
	.align		4
.L_31:
        /*0008*/ 	.byte	0x04, 0x17
        /*000a*/ 	.short	(.L_33 - .L_32)
.L_32:
        /*000c*/ 	.word	0x00000000
        /*0010*/ 	.short	0x0003
        /*0012*/ 	.short	0x0018
        /*0014*/ 	.byte	0x00, 0xf0, 0x11, 0x00


	//----- nvinfo : EIATTR_KPARAM_INFO
	.align		4
.L_33:
        /*0018*/ 	.byte	0x04, 0x17
        /*001a*/ 	.short	(.L_35 - .L_34)
.L_34:
        /*001c*/ 	.word	0x00000000
        /*0020*/ 	.short	0x0002
        /*0022*/ 	.short	0x0010
        /*0024*/ 	.byte	0x00, 0xf5, 0x21, 0x00


	//----- nvinfo : EIATTR_KPARAM_INFO
	.align		4
.L_35:
        /*0028*/ 	.byte	0x04, 0x17
        /*002a*/ 	.short	(.L_37 - .L_36)
.L_36:
        /*002c*/ 	.word	0x00000000
        /*0030*/ 	.short	0x0001
        /*0032*/ 	.short	0x0008
        /*0034*/ 	.byte	0x00, 0xf5, 0x21, 0x00


	//----- nvinfo : EIATTR_KPARAM_INFO
	.align		4
.L_37:
        /*0038*/ 	.byte	0x04, 0x17
        /*003a*/ 	.short	(.L_39 - .L_38)
.L_38:
        /*003c*/ 	.word	0x00000000
        /*0040*/ 	.short	0x0000
        /*0042*/ 	.short	0x0000
        /*0044*/ 	.byte	0x00, 0xf5, 0x21, 0x00


	//----- nvinfo : EIATTR_SPARSE_MMA_MASK
	.align		4
.L_39:
        /*0048*/ 	.byte	0x03, 0x50
        /*004a*/ 	.short	0x0000


	//----- nvinfo : EIATTR_MAXREG_COUNT
	.align		4
        /*004c*/ 	.byte	0x03, 0x1b
        /*004e*/ 	.short	0x00ff


	//----- nvinfo : EIATTR_MERCURY_ISA_VERSION
	.align		4
        /*0050*/ 	.byte	0x03, 0x5f
        /*0052*/ 	.short	0x0101


	//----- nvinfo : EIATTR_VRC_CTA_INIT_COUNT
	.align		4
        /*0054*/ 	.byte	0x02, 0x4a
	.zero		1
	.zero		1


	//----- nvinfo : EIATTR_EXIT_INSTR_OFFSETS
	.align		4
        /*0058*/ 	.byte	0x04, 0x1c
        /*005a*/ 	.short	(.L_41 - .L_40)


	//   ....[0]....
.L_40:
        /*005c*/ 	.word	0x00000070


	//   ....[1]....
        /*0060*/ 	.word	0x00000130


	//----- nvinfo : EIATTR_CBANK_PARAM_SIZE
	.align		4
.L_41:
        /*0064*/ 	.byte	0x03, 0x19
        /*0066*/ 	.short	0x001c


	//----- nvinfo : EIATTR_PARAM_CBANK
	.align		4
        /*0068*/ 	.byte	0x04, 0x0a
        /*006a*/ 	.short	(.L_43 - .L_42)
	.align		4
.L_42:
        /*006c*/ 	.word	index@(.nv.constant0._Z10vector_addPfS_S_i)
        /*0070*/ 	.short	0x0380
        /*0072*/ 	.short	0x001c


	//----- nvinfo : EIATTR_SW_WAR
	.align		4
.L_43:
        /*0074*/ 	.byte	0x04, 0x36
        /*0076*/ 	.short	(.L_45 - .L_44)
.L_44:
        /*0078*/ 	.word	0x00000008
.L_45:


//--------------------- .nv.callgraph             --------------------------
	.section	.nv.callgraph,"",@"SHT_CUDA_CALLGRAPH"
	.align	4
	.sectionentsize	8
	.align		4
        /*0000*/ 	.word	0x00000000
	.align		4
        /*0004*/ 	.word	0xffffffff
	.align		4
        /*0008*/ 	.word	0x00000000
	.align		4
        /*000c*/ 	.word	0xfffffffe
	.align		4
        /*0010*/ 	.word	0x00000000
	.align		4
        /*0014*/ 	.word	0xfffffffd
	.align		4
        /*0018*/ 	.word	0x00000000
	.align		4
        /*001c*/ 	.word	0xfffffffc


//--------------------- .text._Z20vector_add_vectorialPfS_S_i --------------------------
	.section	.text._Z20vector_add_vectorialPfS_S_i,"ax",@progbits
	.align	128
        .global         _Z20vector_add_vectorialPfS_S_i
        .type           _Z20vector_add_vectorialPfS_S_i,@function
        .size           _Z20vector_add_vectorialPfS_S_i,(.L_x_2 - _Z20vector_add_vectorialPfS_S_i)
        .other          _Z20vector_add_vectorialPfS_S_i,@"STO_CUDA_ENTRY STV_DEFAULT"
_Z20vector_add_vectorialPfS_S_i:
.text._Z20vector_add_vectorialPfS_S_i:
[----:B------:R-:W-:Y:S01]  /*0000*/  LDC R1, c[0x0][0x37c] ;  /* 0x0000df00ff017b82 */ /* 0x000fe20000000800 */
[----:B------:R-:W0:Y:S01]  /*0010*/  S2R R9, SR_CTAID.X ;  /* 0x0000000000097919 */ /* 0x000e220000002500 */
[----:B------:R-:W0:Y:S01]  /*0020*/  LDCU UR4, c[0x0][0x360] ;  /* 0x00006c00ff0477ac */ /* 0x000e220008000800 */
[----:B------:R-:W0:Y:S01]  /*0030*/  S2R R0, SR_TID.X ;  /* 0x0000000000007919 */ /* 0x000e220000002100 */
[----:B------:R-:W1:Y:S01]  /*0040*/  LDCU UR5, c[0x0][0x398] ;  /* 0x00007300ff0577ac */ /* 0x000e620008000800 */
[----:B0-----:R-:W-:-:S05]  /*0050*/  IMAD R9, R9, UR4, R0 ;  /* 0x0000000409097c24 */ /* 0x001fca000f8e0200 */
[----:B-1----:R-:W-:-:S13]  /*0060*/  ISETP.GE.AND P0, PT, R9, UR5, PT ;  /* 0x0000000509007c0c */ /* 0x002fda000bf06270 */
[----:B------:R-:W-:Y:S05]  /*0070*/  @P0 EXIT ;  /* 0x000000000000094d */ /* 0x000fea0003800000 */
[----:B------:R-:W0:Y:S01]  /*0080*/  LDC.64 R4, c[0x0][0x388] ;  /* 0x0000e200ff047b82 */ /* 0x000e220000000a00 */
[----:B------:R-:W1:Y:S07]  /*0090*/  LDCU.64 UR4, c[0x0][0x358] ;  /* 0x00006b00ff0477ac */ /* 0x000e6e0008000a00 */
[----:B------:R-:W2:Y:S08]  /*00a0*/  LDC.64 R2, c[0x0][0x380] ;  /* 0x0000e000ff027b82 */ /* 0x000eb00000000a00 */
[----:B------:R-:W3:Y:S01]  /*00b0*/  LDC.64 R6, c[0x0][0x390] ;  /* 0x0000e400ff067b82 */ /* 0x000ee20000000a00 */
[----:B0-----:R-:W-:-:S05]  /*00c0*/  IMAD.WIDE R4, R9, 0x10, R4 ;  /* 0x0000001009047825 */ /* 0x001fca00078e0204 */
[----:B-1----:R-:W4:Y:S01]  /*00d0*/  LDG.E.128 R16, desc[UR4][R4.64] ;  /* 0x0000000404107981 */ /* 0x002f22000c1e1d00 */
[----:B--2---:R-:W-:-:S05]  /*00e0*/  IMAD.WIDE R2, R9, 0x10, R2 ;  /* 0x0000001009027825 */ /* 0x004fca00078e0202 */
[----:B------:R-:W4:Y:S01]  /*00f0*/  LDG.E.128 R12, desc[UR4][R2.64] ;  /* 0x00000004020c7981 */ /* 0x000f22000c1e1d00 */
[----:B---3--:R-:W-:-:S04]  /*0100*/  IMAD.WIDE R6, R9, 0x10, R6 ;  /* 0x0000001009067825 */ /* 0x008fc800078e0206 */
[----:B----4-:R-:W-:Y:S01]  /*0110*/  FADD R12, R12, R16 ;  /* 0x000000100c0c7221 */ /* 0x010fe20000000000 */
[----:B------:R-:W-:Y:S01]  /*0120*/  FADD R13, R13, R17 ;  /* 0x000000110d0d7221 */ /* 0x000fe20000000000 */
[----:B------:R-:W-:Y:S01]  /*0130*/  FADD R14, R14, R18 ;  /* 0x000000120e0e7221 */ /* 0x000fe20000000000 */
[----:B------:R-:W-:-:S05]  /*0140*/  FADD R15, R15, R15 ;  /* 0x0000000f0f0f7221 */ /* 0x000fca0000000000 */
[----:B------:R-:W-:Y:S01]  /*0150*/  STG.E.128 desc[UR4][R6.64], R12 ;  /* 0x0000000c06007986 */ /* 0x000fe2000c101d04 */
[----:B------:R-:W-:Y:S05]  /*0160*/  EXIT ;  /* 0x000000000000794d */ /* 0x000fea0003800000 */
.L_x_0:
[----:B------:R-:W-:-:S00]  /*0170*/  BRA `(.L_x_0) ;  /* 0xfffffffc00fc7947 */ /* 0x000fc0000383ffff */
[----:B------:R-:W-:-:S00]  /*0180*/  NOP ;  /* 0x0000000000007918 */ /* 0x000fc00000000000 */
[----:B------:R-:W-:-:S00]  /*0190*/  NOP ;  /* 0x0000000000007918 */ /* 0x000fc00000000000 */
[----:B------:R-:W-:-:S00]  /*01a0*/  NOP ;  /* 0x0000000000007918 */ /* 0x000fc00000000000 */
[----:B------:R-:W-:-:S00]  /*01b0*/  NOP ;  /* 0x0000000000007918 */ /* 0x000fc00000000000 */
[----:B------:R-:W-:-:S00]  /*01c0*/  NOP ;  /* 0x0000000000007918 */ /* 0x000fc00000000000 */
[----:B------:R-:W-:-:S00]  /*01d0*/  NOP ;  /* 0x0000000000007918 */ /* 0x000fc00000000000 */
[----:B------:R-:W-:-:S00]  /*01e0*/  NOP ;  /* 0x0000000000007918 */ /* 0x000fc00000000000 */
[----:B------:R-:W-:-:S00]  /*01f0*/  NOP ;  /* 0x0000000000007918 */ /* 0x000fc00000000000 */
.L_x_2:


//--------------------- .text._Z10vector_addPfS_S_i --------------------------
	.section	.text._Z10vector_addPfS_S_i,"ax",@progbits
	.align	128
        .global         _Z10vector_addPfS_S_i
        .type           _Z10vector_addPfS_S_i,@function
        .size           _Z10vector_addPfS_S_i,(.L_x_3 - _Z10vector_addPfS_S_i)
        .other          _Z10vector_addPfS_S_i,@"STO_CUDA_ENTRY STV_DEFAULT"
_Z10vector_addPfS_S_i:
.text._Z10vector_addPfS_S_i:
        /* <DEDUP_REMOVED lines=12> */
[----:B0-----:R-:W-:-:S06]  /*00c0*/  IMAD.WIDE R2, R9, 0x4, R2 ;  /* 0x0000000409027825 */ /* 0x001fcc00078e0202 */
[----:B-1----:R-:W4:Y:S01]  /*00d0*/  LDG.E R2, desc[UR4][R2.64] ;  /* 0x0000000402027981 */ /* 0x002f22000c1e1900 */
[----:B--2---:R-:W-:-:S06]  /*00e0*/  IMAD.WIDE R4, R9, 0x4, R4 ;  /* 0x0000000409047825 */ /* 0x004fcc00078e0204 */
[----:B------:R-:W4:Y:S01]  /*00f0*/  LDG.E R5, desc[UR4][R4.64] ;  /* 0x0000000404057981 */ /* 0x000f22000c1e1900 */
[----:B---3--:R-:W-:-:S04]  /*0100*/  IMAD.WIDE R6, R9, 0x4, R6 ;  /* 0x0000000409067825 */ /* 0x008fc800078e0206 */
[----:B----4-:R-:W-:-:S05]  /*0110*/  FADD R9, R2, R5 ;  /* 0x0000000502097221 */ /* 0x010fca0000000000 */
[----:B------:R-:W-:Y:S01]  /*0120*/  STG.E desc[UR4][R6.64], R9 ;  /* 0x0000000906007986 */ /* 0x000fe2000c101904 */
[----:B------:R-:W-:Y:S05]  /*0130*/  EXIT ;  /* 0x000000000000794d */ /* 0x000fea0003800000 */
.L_x_1:
        /* <DEDUP_REMOVED lines=12> */
.L_x_3:


//--------------------- .nv.shared.reserved.0     --------------------------
	.section	.nv.shared.reserved.0,"aw",@nobits
	.weak		__nv_reservedSMEM_offset_0_alias
	.size		__nv_reservedSMEM_offset_0_alias, 0, 64
	.other		__nv_reservedSMEM_offset_0_alias,@"STO_CUDA_RESERVED_SHARED STV_DEFAULT"
__nv_reservedSMEM_offset_0_alias:
	.zero		0
	.zero		64


//--------------------- .nv.constant0._Z20vector_add_vectorialPfS_S_i --------------------------
	.section	.nv.constant0._Z20vector_add_vectorialPfS_S_i,"a",@progbits
	.sectionflags	@""
	.align	4
.nv.constant0._Z20vector_add_vectorialPfS_S_i:
	.zero		924


//--------------------- .nv.constant0._Z10vector_addPfS_S_i --------------------------
	.section	.nv.constant0._Z10vector_addPfS_S_i,"a",@progbits
	.sectionflags	@""
	.align	4
.nv.constant0._Z10vector_addPfS_S_i:
	.zero		924


//--------------------- SYMBOLS --------------------------

	.type		.nv.reservedSmem.offset0,@object
	.size		.nv.reservedSmem.offset0,0x4
